//
// Generated by NVIDIA NVVM Compiler
//
// Compiler Build ID: CL-36424714
// Cuda compilation tools, release 13.0, V13.0.88
// Based on NVVM 20.0.0
//

.version 9.0
.target sm_100
.address_size 64

	// .globl	_Z10reduction4PiS_
// _ZZ10reduction4PiS_E7s_idata has been demoted

.visible .entry _Z10reduction4PiS_(
	.param .u64 .ptr .align 1 _Z10reduction4PiS__param_0,
	.param .u64 .ptr .align 1 _Z10reduction4PiS__param_1
)
{
	.reg .pred 	%p<5>;
	.reg .b32 	%r<25>;
	.reg .b64 	%rd<9>;
	// demoted variable
	.shared .align 4 .b8 _ZZ10reduction4PiS_E7s_idata[2048];
	ld.param.u64 	%rd2, [_Z10reduction4PiS__param_0];
	ld.param.u64 	%rd1, [_Z10reduction4PiS__param_1];
	cvta.to.global.u64 	%rd3, %rd2;
	mov.u32 	%r1, %ctaid.x;
	mov.u32 	%r2, %ntid.x;
	mov.u32 	%r3, %tid.x;
	mad.lo.s32 	%r8, %r1, %r2, %r3;
	mul.wide.s32 	%rd4, %r8, 4;
	add.s64 	%rd5, %rd3, %rd4;
	ld.global.u32 	%r9, [%rd5];
	shl.b32 	%r10, %r8, 2;
	mov.u32 	%r11, _ZZ10reduction4PiS_E7s_idata;
	add.s32 	%r12, %r11, %r10;
	st.volatile.shared.u32 	[%r12], %r9;
	bar.sync 	0;
	setp.lt.u32 	%p1, %r2, 2;
	@%p1 bra 	$L__BB0_5;
	shr.u32 	%r4, %r2, 1;
	mov.b32 	%r24, 1;
$L__BB0_2:
	shl.b32 	%r6, %r24, 1;
	mul.lo.s32 	%r7, %r6, %r3;
	setp.ge.u32 	%p2, %r7, %r2;
	@%p2 bra 	$L__BB0_4;
	add.s32 	%r14, %r7, %r24;
	shl.b32 	%r15, %r14, 2;
	add.s32 	%r17, %r11, %r15;
	ld.volatile.shared.u32 	%r18, [%r17];
	shl.b32 	%r19, %r7, 2;
	add.s32 	%r20, %r11, %r19;
	ld.volatile.shared.u32 	%r21, [%r20];
	add.s32 	%r22, %r21, %r18;
	st.volatile.shared.u32 	[%r20], %r22;
$L__BB0_4:
	bar.sync 	0;
	setp.le.u32 	%p3, %r6, %r4;
	mov.u32 	%r24, %r6;
	@%p3 bra 	$L__BB0_2;
$L__BB0_5:
	setp.ne.s32 	%p4, %r3, 0;
	@%p4 bra 	$L__BB0_7;
	ld.volatile.shared.u32 	%r23, [_ZZ10reduction4PiS_E7s_idata];
	cvta.to.global.u64 	%rd6, %rd1;
	mul.wide.u32 	%rd7, %r1, 4;
	add.s64 	%rd8, %rd6, %rd7;
	st.global.u32 	[%rd8], %r23;
$L__BB0_7:
	ret;

}


// ===== COMPILED SASS (sm_100) =====

	.target	sm_100

	.elftype	@"ET_EXEC"


//--------------------- .note.nv.tkinfo           --------------------------
	.section	.note.nv.tkinfo,"",@"SHT_NOTE"
	.sectionflags	@"SHF_NOTE_NV_TKINFO"
	.tkinfo
        /*0018*/ 	.word	0x00000002
        /*0030*/ 	.string	""
        /*0030*/ 	.string	"ptxas"
        /*0030*/ 	.string	"Cuda compilation tools, release 13.0, V13.0.88"
        /*0030*/ 	.string	"Build cuda_13.0.r13.0/compiler.36424714_0"
        /*0030*/ 	.string	"-arch sm_100 -m 64 "



//--------------------- .note.nv.cuinfo           --------------------------
	.section	.note.nv.cuinfo,"",@"SHT_NOTE"
	.sectionflags	@"SHF_NOTE_NV_CUINFO"
        /*0018*/ 	.short	0x0002
        /*001a*/ 	.short	0x0064
        /*001c*/ 	.short	0x0082
	.zero		2


//--------------------- .nv.info                  --------------------------
	.section	.nv.info,"",@"SHT_CUDA_INFO"
	.align	4


	//----- nvinfo : EIATTR_REGCOUNT
	.align		4
        /*0000*/ 	.byte	0x04, 0x2f
        /*0002*/ 	.short	(.L_1 - .L_0)
	.align		4
.L_0:
        /*0004*/ 	.word	index@(_Z10reduction4PiS_)
        /*0008*/ 	.word	0x0000000a


	//----- nvinfo : EIATTR_FRAME_SIZE
	.align		4
.L_1:
        /*000c*/ 	.byte	0x04, 0x11
        /*000e*/ 	.short	(.L_3 - .L_2)
	.align		4
.L_2:
        /*0010*/ 	.word	index@(_Z10reduction4PiS_)
        /*0014*/ 	.word	0x00000000


	//----- nvinfo : EIATTR_MIN_STACK_SIZE
	.align		4
.L_3:
        /*0018*/ 	.byte	0x04, 0x12
        /*001a*/ 	.short	(.L_5 - .L_4)
	.align		4
.L_4:
        /*001c*/ 	.word	index@(_Z10reduction4PiS_)
        /*0020*/ 	.word	0x00000000
.L_5:


//--------------------- .nv.compat                --------------------------
	.section	.nv.compat,"",@"SHT_CUDA_COMPAT_INFO"
	.align	4
        /*0000*/ 	.byte	0x02, 0x09, 0x00, 0x00, 0x02, 0x02, 0x01, 0x00, 0x02, 0x05, 0x05, 0x00, 0x03, 0x07, 0x01, 0x01
        /*0010*/ 	.byte	0x02, 0x03, 0x00, 0x00, 0x02, 0x06, 0x01, 0x00, 0x04, 0x0b, 0x08, 0x00, 0x09, 0x00, 0x00, 0x00
        /*0020*/ 	.byte	0x00, 0x00, 0x00, 0x00


//--------------------- .nv.info._Z10reduction4PiS_ --------------------------
	.section	.nv.info._Z10reduction4PiS_,"",@"SHT_CUDA_INFO"
	.sectionflags	@""
	.align	4


	//----- nvinfo : EIATTR_CUDA_API_VERSION
	.align		4
        /*0000*/ 	.byte	0x04, 0x37
        /*0002*/ 	.short	(.L_7 - .L_6)
.L_6:
        /*0004*/ 	.word	0x00000082


	//----- nvinfo : EIATTR_KPARAM_INFO
	.align		4
.L_7:
        /*0008*/ 	.byte	0x04, 0x17
        /*000a*/ 	.short	(.L_9 - .L_8)
.L_8:
        /*000c*/ 	.word	0x00000000
        /*0010*/ 	.short	0x0001
        /*0012*/ 	.short	0x0008
        /*0014*/ 	.byte	0x00, 0xf5, 0x21, 0x00


	//----- nvinfo : EIATTR_KPARAM_INFO
	.align		4
.L_9:
        /*0018*/ 	.byte	0x04, 0x17
        /*001a*/ 	.short	(.L_11 - .L_10)
.L_10:
        /*001c*/ 	.word	0x00000000
        /*0020*/ 	.short	0x0000
        /*0022*/ 	.short	0x0000
        /*0024*/ 	.byte	0x00, 0xf5, 0x21, 0x00


	//----- nvinfo : EIATTR_SPARSE_MMA_MASK
	.align		4
.L_11:
        /*0028*/ 	.byte	0x03, 0x50
        /*002a*/ 	.short	0x0000


	//----- nvinfo : EIATTR_MAXREG_COUNT
	.align		4
        /*002c*/ 	.byte	0x03, 0x1b
        /*002e*/ 	.short	0x00ff


	//----- nvinfo : EIATTR_NUM_BARRIERS
	.align		4
        /*0030*/ 	.byte	0x02, 0x4c
        /*0032*/ 	.byte	0x01
	.zero		1


	//----- nvinfo : EIATTR_MERCURY_ISA_VERSION
	.align		4
        /*0034*/ 	.byte	0x03, 0x5f
        /*0036*/ 	.short	0x0101


	//----- nvinfo : EIATTR_VRC_CTA_INIT_COUNT
	.align		4
        /*0038*/ 	.byte	0x02, 0x4a
	.zero		1
	.zero		1


	//----- nvinfo : EIATTR_EXIT_INSTR_OFFSETS
	.align		4
        /*003c*/ 	.byte	0x04, 0x1c
        /*003e*/ 	.short	(.L_13 - .L_12)


	//   ....[0]....
.L_12:
        /*0040*/ 	.word	0x00000220


	//   ....[1]....
        /*0044*/ 	.word	0x000002a0


	//----- nvinfo : EIATTR_CBANK_PARAM_SIZE
	.align		4
.L_13:
        /*0048*/ 	.byte	0x03, 0x19
        /*004a*/ 	.short	0x0010


	//----- nvinfo : EIATTR_PARAM_CBANK
	.align		4
        /*004c*/ 	.byte	0x04, 0x0a
        /*004e*/ 	.short	(.L_15 - .L_14)
	.align		4
.L_14:
        /*0050*/ 	.word	index@(.nv.constant0._Z10reduction4PiS_)
        /*0054*/ 	.short	0x0380
        /*0056*/ 	.short	0x0010


	//----- nvinfo : EIATTR_SW_WAR
	.align		4
.L_15:
        /*0058*/ 	.byte	0x04, 0x36
        /*005a*/ 	.short	(.L_17 - .L_16)
.L_16:
        /*005c*/ 	.word	0x00000008
.L_17:


//--------------------- .nv.callgraph             --------------------------
	.section	.nv.callgraph,"",@"SHT_CUDA_CALLGRAPH"
	.align	4
	.sectionentsize	8
	.align		4
        /*0000*/ 	.word	0x00000000
	.align		4
        /*0004*/ 	.word	0xffffffff
	.align		4
        /*0008*/ 	.word	0x00000000
	.align		4
        /*000c*/ 	.word	0xfffffffe
	.align		4
        /*0010*/ 	.word	0x00000000
	.align		4
        /*0014*/ 	.word	0xfffffffd
	.align		4
        /*0018*/ 	.word	0x00000000
	.align		4
        /*001c*/ 	.word	0xfffffffc


//--------------------- .text._Z10reduction4PiS_  --------------------------
	.section	.text._Z10reduction4PiS_,"ax",@progbits
	.align	128
        .global         _Z10reduction4PiS_
        .type           _Z10reduction4PiS_,@function
        .size           _Z10reduction4PiS_,(.L_x_3 - _Z10reduction4PiS_)
        .other          _Z10reduction4PiS_,@"STO_CUDA_ENTRY STV_DEFAULT"
_Z10reduction4PiS_:
.text._Z10reduction4PiS_:
[----:B------:R-:W-:Y:S01]  /*0000*/  LDC R1, c[0x0][0x37c] ;  /* 0x0000df00ff017b82 */ /* 0x000fe20000000800 */
[----:B------:R-:W0:Y:S07]  /*0010*/  S2R R7, SR_CTAID.X ;  /* 0x0000000000077919 */ /* 0x000e2e0000002500 */
[----:B------:R-:W1:Y:S01]  /*0020*/  LDC.64 R2, c[0x0][0x380] ;  /* 0x0000e000ff027b82 */ /* 0x000e620000000a00 */
[----:B------:R-:W0:Y:S01]  /*0030*/  LDCU UR10, c[0x0][0x360] ;  /* 0x00006c00ff0a77ac */ /* 0x000e220008000800 */
[----:B------:R-:W0:Y:S01]  /*0040*/  S2R R4, SR_TID.X ;  /* 0x0000000000047919 */ /* 0x000e220000002100 */
[----:B------:R-:W2:Y:S01]  /*0050*/  LDCU.64 UR8, c[0x0][0x358] ;  /* 0x00006b00ff0877ac */ /* 0x000ea20008000a00 */
[----:B0-----:R-:W-:-:S04]  /*0060*/  IMAD R5, R7, UR10, R4 ;  /* 0x0000000a07057c24 */ /* 0x001fc8000f8e0204 */
[----:B-1----:R-:W-:-:S06]  /*0070*/  IMAD.WIDE R2, R5, 0x4, R2 ;  /* 0x0000000405027825 */ /* 0x002fcc00078e0202 */
[----:B--2---:R-:W2:Y:S01]  /*0080*/  LDG.E R2, desc[UR8][R2.64] ;  /* 0x0000000802027981 */ /* 0x004ea2000c1e1900 */
[----:B------:R-:W0:Y:S01]  /*0090*/  S2UR UR5, SR_CgaCtaId ;  /* 0x00000000000579c3 */ /* 0x000e220000008800 */
[----:B------:R-:W-:Y:S01]  /*00a0*/  UMOV UR4, 0x400 ;  /* 0x0000040000047882 */ /* 0x000fe20000000000 */
[----:B------:R-:W-:Y:S01]  /*00b0*/  UISETP.GE.U32.AND UP0, UPT, UR10, 0x2, UPT ;  /* 0x000000020a00788c */ /* 0x000fe2000bf06070 */
[----:B------:R-:W-:Y:S01]  /*00c0*/  ISETP.NE.AND P1, PT, R4, RZ, PT ;  /* 0x000000ff0400720c */ /* 0x000fe20003f25270 */
[----:B0-----:R-:W-:-:S06]  /*00d0*/  ULEA UR4, UR5, UR4, 0x18 ;  /* 0x0000000405047291 */ /* 0x001fcc000f8ec0ff */
[----:B------:R-:W-:-:S05]  /*00e0*/  LEA R5, R5, UR4, 0x2 ;  /* 0x0000000405057c11 */ /* 0x000fca000f8e10ff */
[----:B--2---:R0:W-:Y:S01]  /*00f0*/  STS [R5], R2 ;  /* 0x0000000205007388 */ /* 0x0041e20000000800 */
[----:B------:R-:W-:Y:S06]  /*0100*/  BAR.SYNC.DEFER_BLOCKING 0x0 ;  /* 0x0000000000007b1d */ /* 0x000fec0000010000 */
[----:B------:R-:W-:Y:S05]  /*0110*/  BRA.U !UP0, `(.L_x_0) ;  /* 0x0000000108407547 */ /* 0x000fea000b800000 */
[----:B------:R-:W-:Y:S01]  /*0120*/  USHF.R.U32.HI UR7, URZ, 0x1, UR10 ;  /* 0x00000001ff077899 */ /* 0x000fe2000801160a */
[----:B------:R-:W-:-:S11]  /*0130*/  UMOV UR5, 0x1 ;  /* 0x0000000100057882 */ /* 0x000fd60000000000 */
.L_x_1:
[----:B------:R-:W-:-:S04]  /*0140*/  USHF.L.U32 UR6, UR5, 0x1, URZ ;  /* 0x0000000105067899 */ /* 0x000fc800080006ff */
[----:B------:R-:W-:Y:S02]  /*0150*/  UISETP.GT.U32.AND UP0, UPT, UR6, UR7, UPT ;  /* 0x000000070600728c */ /* 0x000fe4000bf04070 */
[----:B01----:R-:W-:-:S05]  /*0160*/  IMAD R2, R4, UR6, RZ ;  /* 0x0000000604027c24 */ /* 0x003fca000f8e02ff */
[----:B------:R-:W-:-:S13]  /*0170*/  ISETP.GE.U32.AND P0, PT, R2, UR10, PT ;  /* 0x0000000a02007c0c */ /* 0x000fda000bf06070 */
[C---:B------:R-:W-:Y:S01]  /*0180*/  @!P0 VIADD R0, R2.reuse, UR5 ;  /* 0x0000000502008c36 */ /* 0x040fe20008000000 */
[----:B------:R-:W-:Y:S01]  /*0190*/  @!P0 LEA R2, R2, UR4, 0x2 ;  /* 0x0000000402028c11 */ /* 0x000fe2000f8e10ff */
[----:B------:R-:W-:-:S03]  /*01a0*/  UMOV UR5, UR6 ;  /* 0x0000000600057c82 */ /* 0x000fc60008000000 */
[----:B------:R-:W-:-:S06]  /*01b0*/  @!P0 LEA R0, R0, UR4, 0x2 ;  /* 0x0000000400008c11 */ /* 0x000fcc000f8e10ff */
[----:B------:R-:W-:Y:S04]  /*01c0*/  @!P0 LDS R0, [R0] ;  /* 0x0000000000008984 */ /* 0x000fe80000000800 */
[----:B------:R-:W0:Y:S02]  /*01d0*/  @!P0 LDS R3, [R2] ;  /* 0x0000000002038984 */ /* 0x000e240000000800 */
[----:B0-----:R-:W-:-:S05]  /*01e0*/  @!P0 IADD3 R3, PT, PT, R0, R3, RZ ;  /* 0x0000000300038210 */ /* 0x001fca0007ffe0ff */
[----:B------:R1:W-:Y:S01]  /*01f0*/  @!P0 STS [R2], R3 ;  /* 0x0000000302008388 */ /* 0x0003e20000000800 */
[----:B------:R-:W-:Y:S06]  /*0200*/  BAR.SYNC.DEFER_BLOCKING 0x0 ;  /* 0x0000000000007b1d */ /* 0x000fec0000010000 */
[----:B------:R-:W-:Y:S05]  /*0210*/  BRA.U !UP0, `(.L_x_1) ;  /* 0xfffffffd08c87547 */ /* 0x000fea000b83ffff */
.L_x_0:
[----:B------:R-:W-:Y:S05]  /*0220*/  @P1 EXIT ;  /* 0x000000000000194d */ /* 0x000fea0003800000 */
[----:B------:R-:W2:Y:S01]  /*0230*/  S2UR UR5, SR_CgaCtaId ;  /* 0x00000000000579c3 */ /* 0x000ea20000008800 */
[----:B------:R-:W-:-:S07]  /*0240*/  UMOV UR4, 0x400 ;  /* 0x0000040000047882 */ /* 0x000fce0000000000 */
[----:B01----:R-:W0:Y:S01]  /*0250*/  LDC.64 R2, c[0x0][0x388] ;  /* 0x0000e200ff027b82 */ /* 0x003e220000000a00 */
[----:B--2---:R-:W-:Y:S01]  /*0260*/  ULEA UR4, UR5, UR4, 0x18 ;  /* 0x0000000405047291 */ /* 0x004fe2000f8ec0ff */
[----:B0-----:R-:W-:-:S08]  /*0270*/  IMAD.WIDE.U32 R2, R7, 0x4, R2 ;  /* 0x0000000407027825 */ /* 0x001fd000078e0002 */
[----:B------:R-:W0:Y:S04]  /*0280*/  LDS R5, [UR4] ;  /* 0x00000004ff057984 */ /* 0x000e280008000800 */
[----:B0-----:R-:W-:Y:S01]  /*0290*/  STG.E desc[UR8][R2.64], R5 ;  /* 0x0000000502007986 */ /* 0x001fe2000c101908 */
[----:B------:R-:W-:Y:S05]  /*02a0*/  EXIT ;  /* 0x000000000000794d */ /* 0x000fea0003800000 */
.L_x_2:
[----:B------:R-:W-:-:S00]  /*02b0*/  BRA `(.L_x_2) ;  /* 0xfffffffc00fc7947 */ /* 0x000fc0000383ffff */
[----:B------:R-:W-:-:S00]  /*02c0*/  NOP ;  /* 0x0000000000007918 */ /* 0x000fc00000000000 */
        /* <DEDUP_REMOVED lines=11> */
.L_x_3:


//--------------------- .nv.shared._Z10reduction4PiS_ --------------------------
	.section	.nv.shared._Z10reduction4PiS_,"aw",@nobits
	.sectionflags	@""
	.align	4
.nv.shared._Z10reduction4PiS_:
	.zero		3072


//--------------------- .nv.shared.reserved.0     --------------------------
	.section	.nv.shared.reserved.0,"aw",@nobits
	.weak		__nv_reservedSMEM_offset_0_alias
	.size		__nv_reservedSMEM_offset_0_alias, 0, 64
	.other		__nv_reservedSMEM_offset_0_alias,@"STO_CUDA_RESERVED_SHARED STV_DEFAULT"
__nv_reservedSMEM_offset_0_alias:
	.zero		0
	.zero		64


//--------------------- .nv.constant0._Z10reduction4PiS_ --------------------------
	.section	.nv.constant0._Z10reduction4PiS_,"a",@progbits
	.sectionflags	@""
	.align	4
.nv.constant0._Z10reduction4PiS_:
	.zero		912


//--------------------- SYMBOLS --------------------------

	.type		.nv.reservedSmem.offset0,@object
	.size		.nv.reservedSmem.offset0,0x4
	.type		.nv.reservedSmem.cap,@object
	.size		.nv.reservedSmem.cap,0x4
